	.headerflags	@"EF_CUDA_TEXMODE_UNIFIED EF_CUDA_64BIT_ADDRESS EF_CUDA_ACCELERATORS EF_CUDA_SM90 EF_CUDA_VIRTUAL_SM(EF_CUDA_SM90)"
	.elftype	@"ET_EXEC"


//--------------------- .nv.info                  --------------------------
	.section	.nv.info,"",@"SHT_CUDA_INFO"
	.align	4


	//----- nvinfo : EIATTR_REGCOUNT
	.align		4
        /*0000*/ 	.byte	0x04, 0x2f
        /*0002*/ 	.short	(.L_3 - .L_2)
	.align		4
.L_2:
        /*0004*/ 	.word	index@(triton_poi_fused__native_batch_norm_legit_no_training_relu_11)
        /*0008*/ 	.word	0x00000020


	//----- nvinfo : EIATTR_MIN_STACK_SIZE
	.align		4
.L_3:
        /*000c*/ 	.byte	0x04, 0x12
        /*000e*/ 	.short	(.L_5 - .L_4)
	.align		4
.L_4:
        /*0010*/ 	.word	index@(triton_poi_fused__native_batch_norm_legit_no_training_relu_11)
        /*0014*/ 	.word	0x00000000


	//----- nvinfo : EIATTR_FRAME_SIZE
	.align		4
.L_5:
        /*0018*/ 	.byte	0x04, 0x11
        /*001a*/ 	.short	(.L_7 - .L_6)
	.align		4
.L_6:
        /*001c*/ 	.word	index@(triton_poi_fused__native_batch_norm_legit_no_training_relu_11)
        /*0020*/ 	.word	0x00000000


	//----- nvinfo : EIATTR_MIN_STACK_SIZE
	.align		4
.L_7:
        /*0024*/ 	.byte	0x04, 0x12
        /*0026*/ 	.short	(.L_9 - .L_8)
	.align		4
.L_8:
        /*0028*/ 	.word	index@(triton_poi_fused__native_batch_norm_legit_no_training_relu_11)
        /*002c*/ 	.word	0x00000000
.L_9:


//--------------------- .nv.info.triton_poi_fused__native_batch_norm_legit_no_training_relu_11 --------------------------
	.section	.nv.info.triton_poi_fused__native_batch_norm_legit_no_training_relu_11,"",@"SHT_CUDA_INFO"
	.sectionflags	@""
	.align	4


	//----- nvinfo : EIATTR_CUDA_API_VERSION
	.align		4
        /*0000*/ 	.byte	0x04, 0x37
        /*0002*/ 	.short	(.L_11 - .L_10)
.L_10:
        /*0004*/ 	.word	0x0000007c


	//----- nvinfo : EIATTR_KPARAM_INFO
	.align		4
.L_11:
        /*0008*/ 	.byte	0x04, 0x17
        /*000a*/ 	.short	(.L_13 - .L_12)
.L_12:
        /*000c*/ 	.word	0x00000000
        /*0010*/ 	.short	0x0006
        /*0012*/ 	.short	0x0030
        /*0014*/ 	.byte	0x00, 0xf0, 0x11, 0x00


	//----- nvinfo : EIATTR_KPARAM_INFO
	.align		4
.L_13:
        /*0018*/ 	.byte	0x04, 0x17
        /*001a*/ 	.short	(.L_15 - .L_14)
.L_14:
        /*001c*/ 	.word	0x00000000
        /*0020*/ 	.short	0x0005
        /*0022*/ 	.short	0x0028
        /*0024*/ 	.byte	0x00, 0xf4, 0x21, 0x00


	//----- nvinfo : EIATTR_KPARAM_INFO
	.align		4
.L_15:
        /*0028*/ 	.byte	0x04, 0x17
        /*002a*/ 	.short	(.L_17 - .L_16)
.L_16:
        /*002c*/ 	.word	0x00000000
        /*0030*/ 	.short	0x0004
        /*0032*/ 	.short	0x0020
        /*0034*/ 	.byte	0x00, 0xf4, 0x21, 0x00


	//----- nvinfo : EIATTR_KPARAM_INFO
	.align		4
.L_17:
        /*0038*/ 	.byte	0x04, 0x17
        /*003a*/ 	.short	(.L_19 - .L_18)
.L_18:
        /*003c*/ 	.word	0x00000000
        /*0040*/ 	.short	0x0003
        /*0042*/ 	.short	0x0018
        /*0044*/ 	.byte	0x00, 0xf4, 0x21, 0x00


	//----- nvinfo : EIATTR_KPARAM_INFO
	.align		4
.L_19:
        /*0048*/ 	.byte	0x04, 0x17
        /*004a*/ 	.short	(.L_21 - .L_20)
.L_20:
        /*004c*/ 	.word	0x00000000
        /*0050*/ 	.short	0x0002
        /*0052*/ 	.short	0x0010
        /*0054*/ 	.byte	0x00, 0xf4, 0x21, 0x00


	//----- nvinfo : EIATTR_KPARAM_INFO
	.align		4
.L_21:
        /*0058*/ 	.byte	0x04, 0x17
        /*005a*/ 	.short	(.L_23 - .L_22)
.L_22:
        /*005c*/ 	.word	0x00000000
        /*0060*/ 	.short	0x0001
        /*0062*/ 	.short	0x0008
        /*0064*/ 	.byte	0x00, 0xf4, 0x21, 0x00


	//----- nvinfo : EIATTR_KPARAM_INFO
	.align		4
.L_23:
        /*0068*/ 	.byte	0x04, 0x17
        /*006a*/ 	.short	(.L_25 - .L_24)
.L_24:
        /*006c*/ 	.word	0x00000000
        /*0070*/ 	.short	0x0000
        /*0072*/ 	.short	0x0000
        /*0074*/ 	.byte	0x00, 0xf4, 0x21, 0x00


	//----- nvinfo : EIATTR_SPARSE_MMA_MASK
	.align		4
.L_25:
        /*0078*/ 	.byte	0x03, 0x50
        /*007a*/ 	.short	0x0000


	//----- nvinfo : EIATTR_MAXREG_COUNT
	.align		4
        /*007c*/ 	.byte	0x03, 0x1b
        /*007e*/ 	.short	0x00ff


	//----- nvinfo : EIATTR_EXIT_INSTR_OFFSETS
	.align		4
        /*0080*/ 	.byte	0x04, 0x1c
        /*0082*/ 	.short	(.L_27 - .L_26)


	//   ....[0]....
.L_26:
        /*0084*/ 	.word	0x00000700


	//----- nvinfo : EIATTR_REQNTID
	.align		4
.L_27:
        /*0088*/ 	.byte	0x04, 0x10
        /*008a*/ 	.short	(.L_29 - .L_28)
.L_28:
        /*008c*/ 	.word	0x00000080
        /*0090*/ 	.word	0x00000001
        /*0094*/ 	.word	0x00000001


	//----- nvinfo : EIATTR_CBANK_PARAM_SIZE
	.align		4
.L_29:
        /*0098*/ 	.byte	0x03, 0x19
        /*009a*/ 	.short	0x0034


	//----- nvinfo : EIATTR_PARAM_CBANK
	.align		4
        /*009c*/ 	.byte	0x04, 0x0a
        /*009e*/ 	.short	(.L_31 - .L_30)
	.align		4
.L_30:
        /*00a0*/ 	.word	index@(.nv.constant0.triton_poi_fused__native_batch_norm_legit_no_training_relu_11)
        /*00a4*/ 	.short	0x0210
        /*00a6*/ 	.short	0x0034


	//----- nvinfo : EIATTR_SW_WAR
	.align		4
.L_31:
        /*00a8*/ 	.byte	0x04, 0x36
        /*00aa*/ 	.short	(.L_33 - .L_32)
.L_32:
        /*00ac*/ 	.word	0x00000008
.L_33:


//--------------------- .nv.callgraph             --------------------------
	.section	.nv.callgraph,"",@"SHT_CUDA_CALLGRAPH"
	.align	4
	.sectionentsize	8
	.align		4
        /*0000*/ 	.word	0x00000000
	.align		4
        /*0004*/ 	.word	0xffffffff
	.align		4
        /*0008*/ 	.word	0x00000000
	.align		4
        /*000c*/ 	.word	0xfffffffe
	.align		4
        /*0010*/ 	.word	0x00000000
	.align		4
        /*0014*/ 	.word	0xfffffffd
	.align		4
        /*0018*/ 	.word	0x00000000
	.align		4
        /*001c*/ 	.word	0xfffffffc


//--------------------- .nv.constant4             --------------------------
	.section	.nv.constant4,"a",@progbits
	.align	8
	.align		8
.nv.constant4:
        /*0000*/ 	.dword	_$_str
	.align		8
        /*0008*/ 	.dword	_$_str_$_2


//--------------------- .text.triton_poi_fused__native_batch_norm_legit_no_training_relu_11 --------------------------
	.section	.text.triton_poi_fused__native_batch_norm_legit_no_training_relu_11,"ax",@progbits
	.align	128
        .global         triton_poi_fused__native_batch_norm_legit_no_training_relu_11
        .type           triton_poi_fused__native_batch_norm_legit_no_training_relu_11,@function
        .size           triton_poi_fused__native_batch_norm_legit_no_training_relu_11,(.L_x_1 - triton_poi_fused__native_batch_norm_legit_no_training_relu_11)
        .other          triton_poi_fused__native_batch_norm_legit_no_training_relu_11,@"STO_CUDA_ENTRY STV_DEFAULT"
triton_poi_fused__native_batch_norm_legit_no_training_relu_11:
.text.triton_poi_fused__native_batch_norm_legit_no_training_relu_11:
[----:B------:R-:W-:Y:S01]  /*0000*/  LDC R1, c[0x0][0x28] ;  /* 0x00000a00ff017b82 */ /* 0x000fe20000000800 */
[----:B------:R-:W1:Y:S01]  /*0010*/  S2R R0, SR_TID.X ;  /* 0x0000000000007919 */ /* 0x000e620000002100 */
[----:B------:R-:W-:Y:S01]  /*0020*/  HFMA2.MMA R4, -RZ, RZ, 0, 0 ;  /* 0x00000000ff047435 */ /* 0x000fe200000001ff */
[----:B------:R-:W-:Y:S01]  /*0030*/  MOV R6, RZ ;  /* 0x000000ff00067202 */ /* 0x000fe20000000f00 */
[----:B------:R-:W-:Y:S01]  /*0040*/  ULDC.64 UR4, c[0x0][0x208] ;  /* 0x0000820000047ab9 */ /* 0x000fe20000000a00 */
[----:B------:R-:W2:Y:S03]  /*0050*/  S2R R5, SR_CTAID.X ;  /* 0x0000000000057919 */ /* 0x000ea60000002500 */
[----:B------:R-:W3:Y:S08]  /*0060*/  LDC.64 R16, c[0x0][0x218] ;  /* 0x00008600ff107b82 */ /* 0x000ef00000000a00 */
[----:B------:R-:W4:Y:S08]  /*0070*/  LDC.64 R14, c[0x0][0x210] ;  /* 0x00008400ff0e7b82 */ /* 0x000f300000000a00 */
[----:B------:R-:W5:Y:S01]  /*0080*/  LDC.64 R12, c[0x0][0x230] ;  /* 0x00008c00ff0c7b82 */ /* 0x000f620000000a00 */
[----:B-1----:R-:W-:-:S02]  /*0090*/  SHF.L.U32 R0, R0, 0x2, RZ ;  /* 0x0000000200007819 */ /* 0x002fc400000006ff */
[----:B--2---:R-:W-:Y:S02]  /*00a0*/  SHF.R.S32.HI R3, RZ, 0x15, R5 ;  /* 0x00000015ff037819 */ /* 0x004fe40000011405 */
[----:B------:R-:W-:Y:S02]  /*00b0*/  LOP3.LUT R0, R0, 0x1fc, RZ, 0xc0, !PT ;  /* 0x000001fc00007812 */ /* 0x000fe400078ec0ff */
[----:B------:R-:W-:Y:S02]  /*00c0*/  SGXT R3, R3, 0x1 ;  /* 0x000000010303781a */ /* 0x000fe40000000200 */
[----:B------:R-:W-:-:S04]  /*00d0*/  LEA R18, R5, R0, 0xa ;  /* 0x0000000005127211 */ /* 0x000fc800078e50ff */
[----:B------:R-:W-:Y:S02]  /*00e0*/  LEA.HI R0, R3, R18, RZ, 0xc ;  /* 0x0000001203007211 */ /* 0x000fe400078f60ff */
[----:B------:R-:W1:Y:S02]  /*00f0*/  LDC.64 R2, c[0x0][0x220] ;  /* 0x00008800ff027b82 */ /* 0x000e640000000a00 */
[----:B------:R-:W-:Y:S02]  /*0100*/  SHF.R.S32.HI R5, RZ, 0xc, R0 ;  /* 0x0000000cff057819 */ /* 0x000fe40000011400 */
[----:B------:R-:W-:-:S04]  /*0110*/  IADD3 R0, R0, 0x200, RZ ;  /* 0x0000020000007810 */ /* 0x000fc80007ffe0ff */
[----:B------:R-:W-:Y:S01]  /*0120*/  SHF.R.S32.HI R7, RZ, 0xc, R0 ;  /* 0x0000000cff077819 */ /* 0x000fe20000011400 */
[----:B------:R-:W-:-:S04]  /*0130*/  IMAD.HI R0, R5, -0x77777777, R4 ;  /* 0x8888888905007827 */ /* 0x000fc800078e0204 */
[----:B------:R-:W-:Y:S01]  /*0140*/  IMAD.HI R4, R7, -0x77777777, R6 ;  /* 0x8888888907047827 */ /* 0x000fe200078e0206 */
[----:B------:R-:W-:-:S04]  /*0150*/  SHF.R.U32.HI R9, RZ, 0x1f, R0 ;  /* 0x0000001fff097819 */ /* 0x000fc80000011600 */
[----:B------:R-:W-:Y:S02]  /*0160*/  LEA.HI.SX32 R9, R0, R9, 0x1a ;  /* 0x0000000900097211 */ /* 0x000fe400078fd2ff */
[----:B------:R-:W-:-:S03]  /*0170*/  SHF.R.U32.HI R11, RZ, 0x1f, R4 ;  /* 0x0000001fff0b7819 */ /* 0x000fc60000011604 */
[----:B------:R-:W-:Y:S01]  /*0180*/  IMAD R23, R9, -0x78, R5 ;  /* 0xffffff8809177824 */ /* 0x000fe200078e0205 */
[----:B------:R-:W-:-:S03]  /*0190*/  LEA.HI.SX32 R11, R4, R11, 0x1a ;  /* 0x0000000b040b7211 */ /* 0x000fc600078fd2ff */
[----:B-1----:R-:W-:-:S04]  /*01a0*/  IMAD.WIDE R8, R23, 0x4, R2 ;  /* 0x0000000417087825 */ /* 0x002fc800078e0202 */
[----:B------:R-:W-:Y:S01]  /*01b0*/  IMAD R19, R11, -0x78, R7 ;  /* 0xffffff880b137824 */ /* 0x000fe200078e0207 */
[----:B------:R-:W2:Y:S03]  /*01c0*/  LDG.E.EL R20, desc[UR4][R8.64] ;  /* 0x0000000408147981 */ /* 0x000ea6000c2e1900 */
[----:B------:R-:W-:Y:S02]  /*01d0*/  IMAD.WIDE R10, R19, 0x4, R2 ;  /* 0x00000004130a7825 */ /* 0x000fe400078e0202 */
[----:B------:R-:W1:Y:S03]  /*01e0*/  LDC.64 R2, c[0x0][0x228] ;  /* 0x00008a00ff027b82 */ /* 0x000e660000000a00 */
[----:B------:R-:W2:Y:S01]  /*01f0*/  LDG.E.EL R21, desc[UR4][R10.64] ;  /* 0x000000040a157981 */ /* 0x000ea2000c2e1900 */
[----:B---3--:R-:W-:-:S04]  /*0200*/  IMAD.WIDE R26, R23, 0x4, R16 ;  /* 0x00000004171a7825 */ /* 0x008fc800078e0210 */
[----:B----4-:R-:W-:Y:S01]  /*0210*/  IMAD.WIDE R14, R18, 0x4, R14 ;  /* 0x00000004120e7825 */ /* 0x010fe200078e020e */
[----:B------:R-:W3:Y:S04]  /*0220*/  LDG.E.EL R0, desc[UR4][R26.64] ;  /* 0x000000041a007981 */ /* 0x000ee8000c2e1900 */
[----:B------:R-:W3:Y:S01]  /*0230*/  LDG.E.128 R4, desc[UR4][R14.64] ;  /* 0x000000040e047981 */ /* 0x000ee2000c1e1d00 */
[----:B------:R-:W-:-:S03]  /*0240*/  IMAD.WIDE R16, R19, 0x4, R16 ;  /* 0x0000000413107825 */ /* 0x000fc600078e0210 */
[----:B------:R-:W4:Y:S04]  /*0250*/  LDG.E.128 R8, desc[UR4][R14.64+0x800] ;  /* 0x000800040e087981 */ /* 0x000f28000c1e1d00 */
[----:B------:R-:W4:Y:S01]  /*0260*/  LDG.E.EL R16, desc[UR4][R16.64] ;  /* 0x0000000410107981 */ /* 0x000f22000c2e1900 */
[----:B01----:R-:W-:-:S04]  /*0270*/  IMAD.WIDE R24, R23, 0x4, R2 ;  /* 0x0000000417187825 */ /* 0x003fc800078e0202 */
[----:B-----5:R-:W-:Y:S02]  /*0280*/  IMAD.WIDE R22, R23, 0x4, R12 ;  /* 0x0000000417167825 */ /* 0x020fe400078e020c */
[----:B------:R-:W5:Y:S04]  /*0290*/  LDG.E.EL R24, desc[UR4][R24.64] ;  /* 0x0000000418187981 */ /* 0x000f68000c2e1900 */
[----:B------:R-:W5:Y:S01]  /*02a0*/  LDG.E.EL R23, desc[UR4][R22.64] ;  /* 0x0000000416177981 */ /* 0x000f62000c2e1900 */
[----:B------:R-:W-:-:S04]  /*02b0*/  IMAD.WIDE R2, R19, 0x4, R2 ;  /* 0x0000000413027825 */ /* 0x000fc800078e0202 */
[----:B------:R-:W-:Y:S02]  /*02c0*/  IMAD.WIDE R28, R19, 0x4, R12 ;  /* 0x00000004131c7825 */ /* 0x000fe400078e020c */
[----:B------:R0:W4:Y:S04]  /*02d0*/  LDG.E.EL R12, desc[UR4][R2.64] ;  /* 0x00000004020c7981 */ /* 0x000128000c2e1900 */
[----:B------:R-:W4:Y:S01]  /*02e0*/  LDG.E.EL R13, desc[UR4][R28.64] ;  /* 0x000000041c0d7981 */ /* 0x000f22000c2e1900 */
[----:B0-----:R-:W-:Y:S01]  /*02f0*/  HFMA2.MMA R3, -RZ, RZ, 1.625, 0 ;  /* 0x3e800000ff037435 */ /* 0x001fe200000001ff */
[----:B--2---:R-:W-:-:S04]  /*0300*/  FADD R20, R20, 9.9999997473787516356e-06 ;  /* 0x3727c5ac14147421 */ /* 0x004fc80000000000 */
[----:B------:R-:W0:Y:S01]  /*0310*/  MUFU.SQRT R19, R20 ;  /* 0x0000001400137308 */ /* 0x000e220000002000 */
[----:B------:R-:W-:-:S07]  /*0320*/  FADD R21, R21, 9.9999997473787516356e-06 ;  /* 0x3727c5ac15157421 */ /* 0x000fce0000000000 */
[----:B------:R-:W1:Y:S01]  /*0330*/  MUFU.SQRT R25, R21 ;  /* 0x0000001500197308 */ /* 0x000e620000002000 */
[C---:B0-----:R-:W-:Y:S02]  /*0340*/  FSETP.GT.AND P0, PT, R19.reuse, 8.50705917302346158658e+37, PT ;  /* 0x7e8000001300780b */ /* 0x041fe40003f04000 */
[----:B------:R-:W-:Y:S02]  /*0350*/  FSETP.GEU.AND P2, PT, R19, 1.175494350822287508e-38, PT ;  /* 0x008000001300780b */ /* 0x000fe40003f4e000 */
[C---:B-1----:R-:W-:Y:S02]  /*0360*/  FSETP.GT.AND P1, PT, R25.reuse, 8.50705917302346158658e+37, PT ;  /* 0x7e8000001900780b */ /* 0x042fe40003f24000 */
[----:B------:R-:W-:-:S07]  /*0370*/  FSETP.GEU.AND P3, PT, R25, 1.175494350822287508e-38, PT ;  /* 0x008000001900780b */ /* 0x000fce0003f6e000 */
[----:B------:R-:W-:-:S04]  /*0380*/  @P0 FMUL R19, R19, 0.25 ;  /* 0x3e80000013130820 */ /* 0x000fc80000400000 */
[----:B------:R-:W-:Y:S01]  /*0390*/  @!P2 FMUL R19, R19, 16777216 ;  /* 0x4b8000001313a820 */ /* 0x000fe20000400000 */
[----:B------:R-:W-:-:S05]  /*03a0*/  @P1 FMUL R25, R25, 0.25 ;  /* 0x3e80000019191820 */ /* 0x000fca0000400000 */
[----:B------:R-:W0:Y:S01]  /*03b0*/  MUFU.RCP R19, R19 ;  /* 0x0000001300137308 */ /* 0x000e220000001000 */
[----:B------:R-:W-:Y:S01]  /*03c0*/  @!P3 FMUL R25, R25, 16777216 ;  /* 0x4b8000001919b820 */ /* 0x000fe20000400000 */
[----:B------:R-:W-:-:S06]  /*03d0*/  FSEL R2, R3, 1, P0 ;  /* 0x3f80000003027808 */ /* 0x000fcc0000000000 */
[----:B------:R-:W1:Y:S01]  /*03e0*/  MUFU.RCP R14, R25 ;  /* 0x00000019000e7308 */ /* 0x000e620000001000 */
[----:B------:R-:W-:Y:S01]  /*03f0*/  FSEL R3, R3, 1, P1 ;  /* 0x3f80000003037808 */ /* 0x000fe20000800000 */
[----:B------:R-:W-:Y:S01]  /*0400*/  @!P2 FMUL R2, R2, 16777216 ;  /* 0x4b8000000202a820 */ /* 0x000fe20000400000 */
[----:B---3--:R-:W-:-:S03]  /*0410*/  FADD R4, R4, -R0 ;  /* 0x8000000004047221 */ /* 0x008fc60000000000 */
[----:B------:R-:W-:Y:S01]  /*0420*/  @!P3 FMUL R3, R3, 16777216 ;  /* 0x4b8000000303b820 */ /* 0x000fe20000400000 */
[----:B0-----:R-:W-:Y:S01]  /*0430*/  FMUL R15, R19, R2 ;  /* 0x00000002130f7220 */ /* 0x001fe20000400000 */
[--C-:B------:R-:W-:Y:S01]  /*0440*/  FADD R20, R5, -R0.reuse ;  /* 0x8000000005147221 */ /* 0x100fe20000000000 */
[--C-:B------:R-:W-:Y:S01]  /*0450*/  FADD R6, R6, -R0.reuse ;  /* 0x8000000006067221 */ /* 0x100fe20000000000 */
[----:B------:R-:W-:Y:S01]  /*0460*/  FADD R0, R7, -R0 ;  /* 0x8000000007007221 */ /* 0x000fe20000000000 */
[C---:B------:R-:W-:Y:S01]  /*0470*/  FMUL R5, R15.reuse, R4 ;  /* 0x000000040f057220 */ /* 0x040fe20000400000 */
[C---:B------:R-:W-:Y:S01]  /*0480*/  FMUL R4, R15.reuse, R20 ;  /* 0x000000140f047220 */ /* 0x040fe20000400000 */
[----:B-1----:R-:W-:Y:S02]  /*0490*/  FMUL R14, R14, R3 ;  /* 0x000000030e0e7220 */ /* 0x002fe40000400000 */
[----:B------:R-:W0:Y:S01]  /*04a0*/  LDC.64 R2, c[0x0][0x238] ;  /* 0x00008e00ff027b82 */ /* 0x000e220000000a00 */
[C---:B------:R-:W-:Y:S01]  /*04b0*/  FMUL R20, R15.reuse, R6 ;  /* 0x000000060f147220 */ /* 0x040fe20000400000 */
[----:B------:R-:W-:Y:S01]  /*04c0*/  FMUL R6, R15, R0 ;  /* 0x000000000f067220 */ /* 0x000fe20000400000 */
[--C-:B----4-:R-:W-:Y:S01]  /*04d0*/  FADD R7, R8, -R16.reuse ;  /* 0x8000001008077221 */ /* 0x110fe20000000000 */
[--C-:B------:R-:W-:Y:S01]  /*04e0*/  FADD R9, R9, -R16.reuse ;  /* 0x8000001009097221 */ /* 0x100fe20000000000 */
[--C-:B------:R-:W-:Y:S01]  /*04f0*/  FADD R15, R10, -R16.reuse ;  /* 0x800000100a0f7221 */ /* 0x100fe20000000000 */
[C-C-:B-----5:R-:W-:Y:S01]  /*0500*/  FFMA R0, R24.reuse, R5, R23.reuse ;  /* 0x0000000518007223 */ /* 0x160fe20000000017 */
[----:B------:R-:W-:Y:S01]  /*0510*/  FADD R11, R11, -R16 ;  /* 0x800000100b0b7221 */ /* 0x000fe20000000000 */
[C-C-:B------:R-:W-:Y:S01]  /*0520*/  FFMA R4, R24.reuse, R4, R23.reuse ;  /* 0x0000000418047223 */ /* 0x140fe20000000017 */
[C-C-:B------:R-:W-:Y:S01]  /*0530*/  FFMA R5, R24.reuse, R20, R23.reuse ;  /* 0x0000001418057223 */ /* 0x140fe20000000017 */
[----:B------:R-:W-:Y:S01]  /*0540*/  FFMA R23, R24, R6, R23 ;  /* 0x0000000618177223 */ /* 0x000fe20000000017 */
[C---:B------:R-:W-:Y:S01]  /*0550*/  FMUL R7, R14.reuse, R7 ;  /* 0x000000070e077220 */ /* 0x040fe20000400000 */
[C---:B------:R-:W-:Y:S01]  /*0560*/  FMUL R8, R14.reuse, R9 ;  /* 0x000000090e087220 */ /* 0x040fe20000400000 */
[C---:B------:R-:W-:Y:S01]  /*0570*/  FMUL R6, R14.reuse, R15 ;  /* 0x0000000f0e067220 */ /* 0x040fe20000400000 */
[----:B------:R-:W-:Y:S01]  /*0580*/  FMUL R14, R14, R11 ;  /* 0x0000000b0e0e7220 */ /* 0x000fe20000400000 */
[C-C-:B------:R-:W-:Y:S01]  /*0590*/  FFMA R9, R12.reuse, R7, R13.reuse ;  /* 0x000000070c097223 */ /* 0x140fe2000000000d */
[C-C-:B------:R-:W-:Y:S01]  /*05a0*/  FFMA R8, R12.reuse, R8, R13.reuse ;  /* 0x000000080c087223 */ /* 0x140fe2000000000d */
[C-C-:B------:R-:W-:Y:S01]  /*05b0*/  FFMA R10, R12.reuse, R6, R13.reuse ;  /* 0x000000060c0a7223 */ /* 0x140fe2000000000d */
[----:B------:R-:W-:Y:S01]  /*05c0*/  FFMA R14, R12, R14, R13 ;  /* 0x0000000e0c0e7223 */ /* 0x000fe2000000000d */
[----:B------:R-:W-:-:S02]  /*05d0*/  FSETP.GEU.AND P6, PT, R23, RZ, PT ;  /* 0x000000ff1700720b */ /* 0x000fc40003fce000 */
[----:B------:R-:W-:Y:S02]  /*05e0*/  FSETP.GEU.AND P0, PT, R5, RZ, PT ;  /* 0x000000ff0500720b */ /* 0x000fe40003f0e000 */
[----:B------:R-:W-:Y:S02]  /*05f0*/  FSETP.GEU.AND P1, PT, R4, RZ, PT ;  /* 0x000000ff0400720b */ /* 0x000fe40003f2e000 */
[----:B------:R-:W-:Y:S02]  /*0600*/  FSETP.GEU.AND P3, PT, R14, RZ, PT ;  /* 0x000000ff0e00720b */ /* 0x000fe40003f6e000 */
[----:B------:R-:W-:Y:S02]  /*0610*/  SEL R7, R23, RZ, P6 ;  /* 0x000000ff17077207 */ /* 0x000fe40003000000 */
[----:B------:R-:W-:Y:S02]  /*0620*/  FSETP.GEU.AND P2, PT, R0, RZ, PT ;  /* 0x000000ff0000720b */ /* 0x000fe40003f4e000 */
[----:B------:R-:W-:-:S02]  /*0630*/  FSETP.GEU.AND P4, PT, R10, RZ, PT ;  /* 0x000000ff0a00720b */ /* 0x000fc40003f8e000 */
[----:B------:R-:W-:Y:S02]  /*0640*/  FSETP.GEU.AND P5, PT, R9, RZ, PT ;  /* 0x000000ff0900720b */ /* 0x000fe40003fae000 */
[----:B------:R-:W-:Y:S02]  /*0650*/  FSETP.GEU.AND P6, PT, R8, RZ, PT ;  /* 0x000000ff0800720b */ /* 0x000fe40003fce000 */
[----:B------:R-:W-:Y:S01]  /*0660*/  SEL R6, R5, RZ, P0 ;  /* 0x000000ff05067207 */ /* 0x000fe20000000000 */
[----:B0-----:R-:W-:Y:S01]  /*0670*/  IMAD.WIDE R2, R18, 0x4, R2 ;  /* 0x0000000412027825 */ /* 0x001fe200078e0202 */
[----:B------:R-:W-:Y:S02]  /*0680*/  SEL R5, R4, RZ, P1 ;  /* 0x000000ff04057207 */ /* 0x000fe40000800000 */
[----:B------:R-:W-:Y:S02]  /*0690*/  SEL R15, R14, RZ, P3 ;  /* 0x000000ff0e0f7207 */ /* 0x000fe40001800000 */
[----:B------:R-:W-:-:S02]  /*06a0*/  SEL R4, R0, RZ, P2 ;  /* 0x000000ff00047207 */ /* 0x000fc40001000000 */
[----:B------:R-:W-:Y:S02]  /*06b0*/  SEL R14, R10, RZ, P4 ;  /* 0x000000ff0a0e7207 */ /* 0x000fe40002000000 */
[----:B------:R-:W-:Y:S02]  /*06c0*/  SEL R12, R9, RZ, P5 ;  /* 0x000000ff090c7207 */ /* 0x000fe40002800000 */
[----:B------:R-:W-:Y:S01]  /*06d0*/  SEL R13, R8, RZ, P6 ;  /* 0x000000ff080d7207 */ /* 0x000fe20003000000 */
[----:B------:R-:W-:Y:S04]  /*06e0*/  STG.E.128 desc[UR4][R2.64], R4 ;  /* 0x0000000402007986 */ /* 0x000fe8000c101d04 */
[----:B------:R-:W-:Y:S01]  /*06f0*/  STG.E.128 desc[UR4][R2.64+0x800], R12 ;  /* 0x0008000c02007986 */ /* 0x000fe2000c101d04 */
[----:B------:R-:W-:Y:S05]  /*0700*/  EXIT ;  /* 0x000000000000794d */ /* 0x000fea0003800000 */
.L_x_0:
[----:B------:R-:W-:-:S00]  /*0710*/  BRA `(.L_x_0) ;  /* 0xfffffffc00fc7947 */ /* 0x000fc0000383ffff */
[----:B------:R-:W-:-:S00]  /*0720*/  NOP ;  /* 0x0000000000007918 */ /* 0x000fc00000000000 */
        /* <DEDUP_REMOVED lines=13> */
.L_x_1:


//--------------------- .nv.global.init           --------------------------
	.section	.nv.global.init,"aw",@progbits
.nv.global.init:
	.type		_$_str,@object
	.size		_$_str,(_$_str_$_2 - _$_str)
_$_str:
        /*0000*/ 	.byte	0x5f, 0x5f, 0x43, 0x55, 0x44, 0x41, 0x5f, 0x46, 0x54, 0x5a, 0x00
	.type		_$_str_$_2,@object
	.size		_$_str_$_2,(.L_1 - _$_str_$_2)
_$_str_$_2:
        /*000b*/ 	.byte	0x5f, 0x5f, 0x43, 0x55, 0x44, 0x41, 0x5f, 0x50, 0x52, 0x45, 0x43, 0x5f, 0x53, 0x51, 0x52, 0x54
        /*001b*/ 	.byte	0x00
.L_1:


//--------------------- .nv.constant0.triton_poi_fused__native_batch_norm_legit_no_training_relu_11 --------------------------
	.section	.nv.constant0.triton_poi_fused__native_batch_norm_legit_no_training_relu_11,"a",@progbits
	.sectionflags	@""
	.align	4
.nv.constant0.triton_poi_fused__native_batch_norm_legit_no_training_relu_11:
	.zero		580
